	.headerflags	@"EF_CUDA_TEXMODE_UNIFIED EF_CUDA_64BIT_ADDRESS EF_CUDA_ACCELERATORS EF_CUDA_SM90 EF_CUDA_VIRTUAL_SM(EF_CUDA_SM90)"
	.elftype	@"ET_EXEC"


//--------------------- .nv.info                  --------------------------
	.section	.nv.info,"",@"SHT_CUDA_INFO"
	.align	4


	//----- nvinfo : EIATTR_REGCOUNT
	.align		4
        /*0000*/ 	.byte	0x04, 0x2f
        /*0002*/ 	.short	(.L_1 - .L_0)
	.align		4
.L_0:
        /*0004*/ 	.word	index@(triton_per_fused_mv_9)
        /*0008*/ 	.word	0x00000015


	//----- nvinfo : EIATTR_MIN_STACK_SIZE
	.align		4
.L_1:
        /*000c*/ 	.byte	0x04, 0x12
        /*000e*/ 	.short	(.L_3 - .L_2)
	.align		4
.L_2:
        /*0010*/ 	.word	index@(triton_per_fused_mv_9)
        /*0014*/ 	.word	0x00000000


	//----- nvinfo : EIATTR_FRAME_SIZE
	.align		4
.L_3:
        /*0018*/ 	.byte	0x04, 0x11
        /*001a*/ 	.short	(.L_5 - .L_4)
	.align		4
.L_4:
        /*001c*/ 	.word	index@(triton_per_fused_mv_9)
        /*0020*/ 	.word	0x00000000


	//----- nvinfo : EIATTR_MIN_STACK_SIZE
	.align		4
.L_5:
        /*0024*/ 	.byte	0x04, 0x12
        /*0026*/ 	.short	(.L_7 - .L_6)
	.align		4
.L_6:
        /*0028*/ 	.word	index@(triton_per_fused_mv_9)
        /*002c*/ 	.word	0x00000000
.L_7:


//--------------------- .nv.info.triton_per_fused_mv_9 --------------------------
	.section	.nv.info.triton_per_fused_mv_9,"",@"SHT_CUDA_INFO"
	.sectionflags	@""
	.align	4


	//----- nvinfo : EIATTR_CUDA_API_VERSION
	.align		4
        /*0000*/ 	.byte	0x04, 0x37
        /*0002*/ 	.short	(.L_9 - .L_8)
.L_8:
        /*0004*/ 	.word	0x0000007c


	//----- nvinfo : EIATTR_KPARAM_INFO
	.align		4
.L_9:
        /*0008*/ 	.byte	0x04, 0x17
        /*000a*/ 	.short	(.L_11 - .L_10)
.L_10:
        /*000c*/ 	.word	0x00000000
        /*0010*/ 	.short	0x0004
        /*0012*/ 	.short	0x001c
        /*0014*/ 	.byte	0x00, 0xf0, 0x11, 0x00


	//----- nvinfo : EIATTR_KPARAM_INFO
	.align		4
.L_11:
        /*0018*/ 	.byte	0x04, 0x17
        /*001a*/ 	.short	(.L_13 - .L_12)
.L_12:
        /*001c*/ 	.word	0x00000000
        /*0020*/ 	.short	0x0003
        /*0022*/ 	.short	0x0018
        /*0024*/ 	.byte	0x00, 0xf0, 0x11, 0x00


	//----- nvinfo : EIATTR_KPARAM_INFO
	.align		4
.L_13:
        /*0028*/ 	.byte	0x04, 0x17
        /*002a*/ 	.short	(.L_15 - .L_14)
.L_14:
        /*002c*/ 	.word	0x00000000
        /*0030*/ 	.short	0x0002
        /*0032*/ 	.short	0x0010
        /*0034*/ 	.byte	0x00, 0xf4, 0x21, 0x00


	//----- nvinfo : EIATTR_KPARAM_INFO
	.align		4
.L_15:
        /*0038*/ 	.byte	0x04, 0x17
        /*003a*/ 	.short	(.L_17 - .L_16)
.L_16:
        /*003c*/ 	.word	0x00000000
        /*0040*/ 	.short	0x0001
        /*0042*/ 	.short	0x0008
        /*0044*/ 	.byte	0x00, 0xf4, 0x21, 0x00


	//----- nvinfo : EIATTR_KPARAM_INFO
	.align		4
.L_17:
        /*0048*/ 	.byte	0x04, 0x17
        /*004a*/ 	.short	(.L_19 - .L_18)
.L_18:
        /*004c*/ 	.word	0x00000000
        /*0050*/ 	.short	0x0000
        /*0052*/ 	.short	0x0000
        /*0054*/ 	.byte	0x00, 0xf4, 0x21, 0x00


	//----- nvinfo : EIATTR_SPARSE_MMA_MASK
	.align		4
.L_19:
        /*0058*/ 	.byte	0x03, 0x50
        /*005a*/ 	.short	0x0000


	//----- nvinfo : EIATTR_MAXREG_COUNT
	.align		4
        /*005c*/ 	.byte	0x03, 0x1b
        /*005e*/ 	.short	0x00ff


	//----- nvinfo : EIATTR_COOP_GROUP_MASK_REGIDS
	.align		4
        /*0060*/ 	.byte	0x04, 0x29
        /*0062*/ 	.short	(.L_21 - .L_20)


	//   ....[0]....
.L_20:
        /*0064*/ 	.word	0xffffffff


	//   ....[1]....
        /*0068*/ 	.word	0xffffffff


	//   ....[2]....
        /*006c*/ 	.word	0xffffffff


	//   ....[3]....
        /*0070*/ 	.word	0xffffffff


	//   ....[4]....
        /*0074*/ 	.word	0xffffffff


	//   ....[5]....
        /*0078*/ 	.word	0xffffffff


	//   ....[6]....
        /*007c*/ 	.word	0xffffffff


	//   ....[7]....
        /*0080*/ 	.word	0xffffffff


	//----- nvinfo : EIATTR_COOP_GROUP_INSTR_OFFSETS
	.align		4
.L_21:
        /*0084*/ 	.byte	0x04, 0x28
        /*0086*/ 	.short	(.L_23 - .L_22)


	//   ....[0]....
.L_22:
        /*0088*/ 	.word	0x00000230


	//   ....[1]....
        /*008c*/ 	.word	0x00000250


	//   ....[2]....
        /*0090*/ 	.word	0x00000270


	//   ....[3]....
        /*0094*/ 	.word	0x00000290


	//   ....[4]....
        /*0098*/ 	.word	0x000002c0


	//   ....[5]....
        /*009c*/ 	.word	0x00000330


	//   ....[6]....
        /*00a0*/ 	.word	0x00000350


	//   ....[7]....
        /*00a4*/ 	.word	0x00000380


	//----- nvinfo : EIATTR_EXIT_INSTR_OFFSETS
	.align		4
.L_23:
        /*00a8*/ 	.byte	0x04, 0x1c
        /*00aa*/ 	.short	(.L_25 - .L_24)


	//   ....[0]....
.L_24:
        /*00ac*/ 	.word	0x00000420


	//   ....[1]....
        /*00b0*/ 	.word	0x00000440


	//----- nvinfo : EIATTR_REQNTID
	.align		4
.L_25:
        /*00b4*/ 	.byte	0x04, 0x10
        /*00b6*/ 	.short	(.L_27 - .L_26)
.L_26:
        /*00b8*/ 	.word	0x00000100
        /*00bc*/ 	.word	0x00000001
        /*00c0*/ 	.word	0x00000001


	//----- nvinfo : EIATTR_CBANK_PARAM_SIZE
	.align		4
.L_27:
        /*00c4*/ 	.byte	0x03, 0x19
        /*00c6*/ 	.short	0x0020


	//----- nvinfo : EIATTR_PARAM_CBANK
	.align		4
        /*00c8*/ 	.byte	0x04, 0x0a
        /*00ca*/ 	.short	(.L_29 - .L_28)
	.align		4
.L_28:
        /*00cc*/ 	.word	index@(.nv.constant0.triton_per_fused_mv_9)
        /*00d0*/ 	.short	0x0210
        /*00d2*/ 	.short	0x0020


	//----- nvinfo : EIATTR_SW_WAR
	.align		4
.L_29:
        /*00d4*/ 	.byte	0x04, 0x36
        /*00d6*/ 	.short	(.L_31 - .L_30)
.L_30:
        /*00d8*/ 	.word	0x00000008
.L_31:


//--------------------- .nv.callgraph             --------------------------
	.section	.nv.callgraph,"",@"SHT_CUDA_CALLGRAPH"
	.align	4
	.sectionentsize	8
	.align		4
        /*0000*/ 	.word	0x00000000
	.align		4
        /*0004*/ 	.word	0xffffffff
	.align		4
        /*0008*/ 	.word	0x00000000
	.align		4
        /*000c*/ 	.word	0xfffffffe
	.align		4
        /*0010*/ 	.word	0x00000000
	.align		4
        /*0014*/ 	.word	0xfffffffd
	.align		4
        /*0018*/ 	.word	0x00000000
	.align		4
        /*001c*/ 	.word	0xfffffffc


//--------------------- .text.triton_per_fused_mv_9 --------------------------
	.section	.text.triton_per_fused_mv_9,"ax",@progbits
	.sectionflags	@"SHF_BARRIERS=1"
	.align	128
        .global         triton_per_fused_mv_9
        .type           triton_per_fused_mv_9,@function
        .size           triton_per_fused_mv_9,(.L_x_1 - triton_per_fused_mv_9)
        .other          triton_per_fused_mv_9,@"STO_CUDA_ENTRY STV_DEFAULT"
triton_per_fused_mv_9:
.text.triton_per_fused_mv_9:
[----:B------:R-:W0:Y:S02]  /*0000*/  LDC R1, c[0x0][0x28] ;  /* 0x00000a00ff017b82 */ /* 0x000e240000000800 */
[----:B------:R-:W1:Y:S01]  /*0010*/  S2R R16, SR_TID.X ;  /* 0x0000000000107919 */ /* 0x000e620000002100 */
[----:B------:R-:W2:Y:S01]  /*0020*/  LDC.64 R14, c[0x0][0x218] ;  /* 0x00008600ff0e7b82 */ /* 0x000ea20000000a00 */
[----:B------:R-:W-:Y:S02]  /*0030*/  CS2R R8, SRZ ;  /* 0x0000000000087805 */ /* 0x000fe4000001ff00 */
[----:B------:R-:W-:Y:S01]  /*0040*/  CS2R R10, SRZ ;  /* 0x00000000000a7805 */ /* 0x000fe2000001ff00 */
[----:B------:R-:W3:Y:S01]  /*0050*/  S2R R0, SR_CTAID.X ;  /* 0x0000000000007919 */ /* 0x000ee20000002500 */
[----:B------:R-:W-:-:S03]  /*0060*/  ULDC.64 UR6, c[0x0][0x208] ;  /* 0x0000820000067ab9 */ /* 0x000fc60000000a00 */
[----:B------:R-:W4:Y:S01]  /*0070*/  LDC.64 R12, c[0x0][0x210] ;  /* 0x00008400ff0c7b82 */ /* 0x000f220000000a00 */
[----:B-1----:R-:W-:-:S05]  /*0080*/  IMAD.SHL.U32 R2, R16, 0x4, RZ ;  /* 0x0000000410027824 */ /* 0x002fca00078e00ff */
[----:B------:R-:W-:-:S04]  /*0090*/  LOP3.LUT R5, R2, 0x3fc, RZ, 0xc0, !PT ;  /* 0x000003fc02057812 */ /* 0x000fc800078ec0ff */
[C---:B------:R-:W-:Y:S01]  /*00a0*/  ISETP.GE.U32.AND P0, PT, R5.reuse, 0x240, PT ;  /* 0x000002400500780c */ /* 0x040fe20003f06070 */
[----:B---3--:R-:W-:Y:S02]  /*00b0*/  IMAD R7, R0, 0x240, R5 ;  /* 0x0000024000077824 */ /* 0x008fe400078e0205 */
[----:B--2---:R-:W-:Y:S01]  /*00c0*/  IMAD.WIDE.U32 R14, R5, 0x4, R14 ;  /* 0x00000004050e7825 */ /* 0x004fe200078e000e */
[----:B------:R-:W-:-:S03]  /*00d0*/  CS2R R4, SRZ ;  /* 0x0000000000047805 */ /* 0x000fc6000001ff00 */
[----:B----4-:R-:W-:Y:S01]  /*00e0*/  IMAD.WIDE R12, R7, 0x4, R12 ;  /* 0x00000004070c7825 */ /* 0x010fe200078e020c */
[----:B------:R-:W-:-:S05]  /*00f0*/  CS2R R6, SRZ ;  /* 0x0000000000067805 */ /* 0x000fca000001ff00 */
[----:B------:R-:W2:Y:S04]  /*0100*/  @!P0 LDG.E.128 R8, desc[UR6][R12.64] ;  /* 0x000000060c088981 */ /* 0x000ea8000c1e1d00 */
[----:B------:R-:W3:Y:S01]  /*0110*/  @!P0 LDG.E.EL.128 R4, desc[UR6][R14.64] ;  /* 0x000000060e048981 */ /* 0x000ee2000c2e1d00 */
[----:B------:R-:W1:Y:S01]  /*0120*/  S2UR UR5, SR_CgaCtaId ;  /* 0x00000000000579c3 */ /* 0x000e620000008800 */
[----:B------:R-:W-:Y:S01]  /*0130*/  UMOV UR4, 0x400 ;  /* 0x0000040000047882 */ /* 0x000fe20000000000 */
[----:B------:R-:W-:Y:S01]  /*0140*/  ISETP.GE.AND P1, PT, R16, 0x8, PT ;  /* 0x000000081000780c */ /* 0x000fe20003f26270 */
[----:B-1----:R-:W-:Y:S01]  /*0150*/  UPRMT UR4, UR5, 0x654, UR4 ;  /* 0x0000065405047896 */ /* 0x002fe20008000004 */
[----:B--2---:R-:W-:Y:S02]  /*0160*/  SEL R18, R9, RZ, !P0 ;  /* 0x000000ff09127207 */ /* 0x004fe40004000000 */
[----:B---3--:R-:W-:-:S02]  /*0170*/  SEL R5, R5, RZ, !P0 ;  /* 0x000000ff05057207 */ /* 0x008fc40004000000 */
[----:B------:R-:W-:Y:S02]  /*0180*/  SEL R4, R4, RZ, !P0 ;  /* 0x000000ff04047207 */ /* 0x000fe40004000000 */
[----:B------:R-:W-:Y:S01]  /*0190*/  SEL R8, R8, RZ, !P0 ;  /* 0x000000ff08087207 */ /* 0x000fe20004000000 */
[----:B------:R-:W-:Y:S01]  /*01a0*/  FMUL R5, R18, R5 ;  /* 0x0000000512057220 */ /* 0x000fe20000400000 */
[----:B------:R-:W-:Y:S02]  /*01b0*/  SEL R6, R6, RZ, !P0 ;  /* 0x000000ff06067207 */ /* 0x000fe40004000000 */
[----:B------:R-:W-:Y:S01]  /*01c0*/  SEL R10, R10, RZ, !P0 ;  /* 0x000000ff0a0a7207 */ /* 0x000fe20004000000 */
[----:B------:R-:W-:Y:S01]  /*01d0*/  FFMA R5, R8, R4, R5 ;  /* 0x0000000408057223 */ /* 0x000fe20000000005 */
[----:B------:R-:W-:Y:S02]  /*01e0*/  SEL R11, R11, RZ, !P0 ;  /* 0x000000ff0b0b7207 */ /* 0x000fe40004000000 */
[----:B------:R-:W-:Y:S01]  /*01f0*/  SEL R7, R7, RZ, !P0 ;  /* 0x000000ff07077207 */ /* 0x000fe20004000000 */
[----:B------:R-:W-:-:S04]  /*0200*/  FFMA R6, R10, R6, R5 ;  /* 0x000000060a067223 */ /* 0x000fc80000000005 */
[----:B------:R-:W-:-:S05]  /*0210*/  FFMA R6, R11, R7, R6 ;  /* 0x000000070b067223 */ /* 0x000fca0000000006 */
[----:B------:R-:W-:-:S05]  /*0220*/  FSEL R6, R6, RZ, !P0 ;  /* 0x000000ff06067208 */ /* 0x000fca0004000000 */
[----:B------:R-:W1:Y:S02]  /*0230*/  SHFL.BFLY PT, R5, R6, 0x10, 0x1f ;  /* 0x0e001f0006057f89 */ /* 0x000e6400000e0000 */
[----:B-1----:R-:W-:-:S05]  /*0240*/  FADD R5, R6, R5 ;  /* 0x0000000506057221 */ /* 0x002fca0000000000 */
[----:B------:R-:W1:Y:S02]  /*0250*/  SHFL.BFLY PT, R4, R5, 0x8, 0x1f ;  /* 0x0d001f0005047f89 */ /* 0x000e6400000e0000 */
[----:B-1----:R-:W-:-:S05]  /*0260*/  FADD R4, R5, R4 ;  /* 0x0000000405047221 */ /* 0x002fca0000000000 */
[----:B------:R-:W1:Y:S02]  /*0270*/  SHFL.BFLY PT, R7, R4, 0x4, 0x1f ;  /* 0x0c801f0004077f89 */ /* 0x000e6400000e0000 */
[----:B-1----:R-:W-:-:S05]  /*0280*/  FADD R7, R4, R7 ;  /* 0x0000000704077221 */ /* 0x002fca0000000000 */
[----:B------:R-:W1:Y:S01]  /*0290*/  SHFL.BFLY PT, R8, R7, 0x2, 0x1f ;  /* 0x0c401f0007087f89 */ /* 0x000e6200000e0000 */
[----:B------:R-:W-:Y:S01]  /*02a0*/  LOP3.LUT P0, RZ, R16, 0x1f, RZ, 0xc0, !PT ;  /* 0x0000001f10ff7812 */ /* 0x000fe2000780c0ff */
[----:B-1----:R-:W-:-:S05]  /*02b0*/  FADD R8, R7, R8 ;  /* 0x0000000807087221 */ /* 0x002fca0000000000 */
[----:B------:R-:W1:Y:S01]  /*02c0*/  SHFL.BFLY PT, R9, R8, 0x1, 0x1f ;  /* 0x0c201f0008097f89 */ /* 0x000e6200000e0000 */
[----:B------:R-:W-:-:S04]  /*02d0*/  SHF.R.U32.HI R5, RZ, 0x3, R16 ;  /* 0x00000003ff057819 */ /* 0x000fc80000011610 */
[----:B------:R-:W-:Y:S01]  /*02e0*/  LOP3.LUT R5, R5, 0x1c, RZ, 0xc0, !PT ;  /* 0x0000001c05057812 */ /* 0x000fe200078ec0ff */
[----:B-1----:R-:W-:-:S05]  /*02f0*/  FADD R10, R8, R9 ;  /* 0x00000009080a7221 */ /* 0x002fca0000000000 */
[----:B------:R-:W-:Y:S01]  /*0300*/  @!P0 STS [R5+UR4], R10 ;  /* 0x0000000a05008988 */ /* 0x000fe20008000804 */
[----:B------:R-:W-:Y:S06]  /*0310*/  BAR.SYNC.DEFER_BLOCKING 0x0 ;  /* 0x0000000000007b1d */ /* 0x000fec0000010000 */
[----:B------:R-:W1:Y:S04]  /*0320*/  @!P1 LDS R3, [R2+UR4] ;  /* 0x0000000402039984 */ /* 0x000e680008000800 */
[----:B-1----:R-:W1:Y:S02]  /*0330*/  SHFL.BFLY PT, R4, R3, 0x4, 0x1f ;  /* 0x0c801f0003047f89 */ /* 0x002e6400000e0000 */
[----:B-1----:R-:W-:-:S05]  /*0340*/  FADD R6, R3, R4 ;  /* 0x0000000403067221 */ /* 0x002fca0000000000 */
[----:B------:R-:W1:Y:S01]  /*0350*/  SHFL.BFLY PT, R7, R6, 0x2, 0x1f ;  /* 0x0c401f0006077f89 */ /* 0x000e6200000e0000 */
[----:B------:R-:W-:Y:S01]  /*0360*/  LOP3.LUT P0, RZ, R16, 0x7, RZ, 0xc0, !PT ;  /* 0x0000000710ff7812 */ /* 0x000fe2000780c0ff */
[----:B-1----:R-:W-:-:S05]  /*0370*/  FADD R7, R6, R7 ;  /* 0x0000000706077221 */ /* 0x002fca0000000000 */
[----:B------:R-:W1:Y:S01]  /*0380*/  SHFL.BFLY PT, R4, R7, 0x1, 0x1f ;  /* 0x0c201f0007047f89 */ /* 0x000e6200000e0000 */
[C---:B------:R-:W-:Y:S01]  /*0390*/  ISETP.LT.AND P0, PT, R16.reuse, 0x8, !P0 ;  /* 0x000000081000780c */ /* 0x040fe20004701270 */
[----:B-1----:R-:W-:Y:S02]  /*03a0*/  FADD R9, R7, R4 ;  /* 0x0000000407097221 */ /* 0x002fe40000000000 */
[----:B------:R-:W1:Y:S10]  /*03b0*/  LDC.64 R4, c[0x0][0x220] ;  /* 0x00008800ff047b82 */ /* 0x000e740000000a00 */
[----:B------:R-:W-:Y:S01]  /*03c0*/  @P0 STS [R2+UR4], R9 ;  /* 0x0000000902000988 */ /* 0x000fe20008000804 */
[----:B------:R-:W-:Y:S06]  /*03d0*/  BAR.SYNC.DEFER_BLOCKING 0x0 ;  /* 0x0000000000007b1d */ /* 0x000fec0000010000 */
[----:B------:R-:W2:Y:S01]  /*03e0*/  LDS R8, [UR4] ;  /* 0x00000004ff087984 */ /* 0x000ea20008000800 */
[----:B------:R-:W-:Y:S01]  /*03f0*/  LOP3.LUT P0, RZ, R16, 0xff, RZ, 0xc0, !PT ;  /* 0x000000ff10ff7812 */ /* 0x000fe2000780c0ff */
[----:B-1----:R-:W-:-:S04]  /*0400*/  IMAD.WIDE R4, R0, 0x4, R4 ;  /* 0x0000000400047825 */ /* 0x002fc800078e0204 */
[----:B--2---:R-:W-:-:S08]  /*0410*/  FADD R3, RZ, R8 ;  /* 0x00000008ff037221 */ /* 0x004fd00000000000 */
[----:B------:R-:W-:Y:S05]  /*0420*/  @P0 EXIT ;  /* 0x000000000000094d */ /* 0x000fea0003800000 */
[----:B------:R-:W-:Y:S01]  /*0430*/  STG.E desc[UR6][R4.64], R3 ;  /* 0x0000000304007986 */ /* 0x000fe2000c101906 */
[----:B------:R-:W-:Y:S05]  /*0440*/  EXIT ;  /* 0x000000000000794d */ /* 0x000fea0003800000 */
.L_x_0:
[----:B------:R-:W-:-:S00]  /*0450*/  BRA `(.L_x_0) ;  /* 0xfffffffc00fc7947 */ /* 0x000fc0000383ffff */
[----:B------:R-:W-:-:S00]  /*0460*/  NOP ;  /* 0x0000000000007918 */ /* 0x000fc00000000000 */
        /* <DEDUP_REMOVED lines=9> */
.L_x_1:


//--------------------- .nv.shared.triton_per_fused_mv_9 --------------------------
	.section	.nv.shared.triton_per_fused_mv_9,"aw",@nobits
	.sectionflags	@""
	.align	16
	.zero		1024


//--------------------- .nv.constant0.triton_per_fused_mv_9 --------------------------
	.section	.nv.constant0.triton_per_fused_mv_9,"a",@progbits
	.sectionflags	@""
	.align	4
.nv.constant0.triton_per_fused_mv_9:
	.zero		560
